	.headerflags	@"EF_CUDA_TEXMODE_UNIFIED EF_CUDA_64BIT_ADDRESS EF_CUDA_ACCELERATORS EF_CUDA_SM90 EF_CUDA_VIRTUAL_SM(EF_CUDA_SM90)"
	.elftype	@"ET_EXEC"


//--------------------- .nv.info                  --------------------------
	.section	.nv.info,"",@"SHT_CUDA_INFO"
	.align	4


	//----- nvinfo : EIATTR_REGCOUNT
	.align		4
        /*0000*/ 	.byte	0x04, 0x2f
        /*0002*/ 	.short	(.L_3 - .L_2)
	.align		4
.L_2:
        /*0004*/ 	.word	index@(triton_poi_fused__native_batch_norm_legit_no_training_relu_18)
        /*0008*/ 	.word	0x00000020


	//----- nvinfo : EIATTR_MIN_STACK_SIZE
	.align		4
.L_3:
        /*000c*/ 	.byte	0x04, 0x12
        /*000e*/ 	.short	(.L_5 - .L_4)
	.align		4
.L_4:
        /*0010*/ 	.word	index@(triton_poi_fused__native_batch_norm_legit_no_training_relu_18)
        /*0014*/ 	.word	0x00000000


	//----- nvinfo : EIATTR_FRAME_SIZE
	.align		4
.L_5:
        /*0018*/ 	.byte	0x04, 0x11
        /*001a*/ 	.short	(.L_7 - .L_6)
	.align		4
.L_6:
        /*001c*/ 	.word	index@(triton_poi_fused__native_batch_norm_legit_no_training_relu_18)
        /*0020*/ 	.word	0x00000000


	//----- nvinfo : EIATTR_MIN_STACK_SIZE
	.align		4
.L_7:
        /*0024*/ 	.byte	0x04, 0x12
        /*0026*/ 	.short	(.L_9 - .L_8)
	.align		4
.L_8:
        /*0028*/ 	.word	index@(triton_poi_fused__native_batch_norm_legit_no_training_relu_18)
        /*002c*/ 	.word	0x00000000
.L_9:


//--------------------- .nv.info.triton_poi_fused__native_batch_norm_legit_no_training_relu_18 --------------------------
	.section	.nv.info.triton_poi_fused__native_batch_norm_legit_no_training_relu_18,"",@"SHT_CUDA_INFO"
	.sectionflags	@""
	.align	4


	//----- nvinfo : EIATTR_CUDA_API_VERSION
	.align		4
        /*0000*/ 	.byte	0x04, 0x37
        /*0002*/ 	.short	(.L_11 - .L_10)
.L_10:
        /*0004*/ 	.word	0x0000007c


	//----- nvinfo : EIATTR_KPARAM_INFO
	.align		4
.L_11:
        /*0008*/ 	.byte	0x04, 0x17
        /*000a*/ 	.short	(.L_13 - .L_12)
.L_12:
        /*000c*/ 	.word	0x00000000
        /*0010*/ 	.short	0x0006
        /*0012*/ 	.short	0x0030
        /*0014*/ 	.byte	0x00, 0xf0, 0x11, 0x00


	//----- nvinfo : EIATTR_KPARAM_INFO
	.align		4
.L_13:
        /*0018*/ 	.byte	0x04, 0x17
        /*001a*/ 	.short	(.L_15 - .L_14)
.L_14:
        /*001c*/ 	.word	0x00000000
        /*0020*/ 	.short	0x0005
        /*0022*/ 	.short	0x0028
        /*0024*/ 	.byte	0x00, 0xf4, 0x21, 0x00


	//----- nvinfo : EIATTR_KPARAM_INFO
	.align		4
.L_15:
        /*0028*/ 	.byte	0x04, 0x17
        /*002a*/ 	.short	(.L_17 - .L_16)
.L_16:
        /*002c*/ 	.word	0x00000000
        /*0030*/ 	.short	0x0004
        /*0032*/ 	.short	0x0020
        /*0034*/ 	.byte	0x00, 0xf4, 0x21, 0x00


	//----- nvinfo : EIATTR_KPARAM_INFO
	.align		4
.L_17:
        /*0038*/ 	.byte	0x04, 0x17
        /*003a*/ 	.short	(.L_19 - .L_18)
.L_18:
        /*003c*/ 	.word	0x00000000
        /*0040*/ 	.short	0x0003
        /*0042*/ 	.short	0x0018
        /*0044*/ 	.byte	0x00, 0xf4, 0x21, 0x00


	//----- nvinfo : EIATTR_KPARAM_INFO
	.align		4
.L_19:
        /*0048*/ 	.byte	0x04, 0x17
        /*004a*/ 	.short	(.L_21 - .L_20)
.L_20:
        /*004c*/ 	.word	0x00000000
        /*0050*/ 	.short	0x0002
        /*0052*/ 	.short	0x0010
        /*0054*/ 	.byte	0x00, 0xf4, 0x21, 0x00


	//----- nvinfo : EIATTR_KPARAM_INFO
	.align		4
.L_21:
        /*0058*/ 	.byte	0x04, 0x17
        /*005a*/ 	.short	(.L_23 - .L_22)
.L_22:
        /*005c*/ 	.word	0x00000000
        /*0060*/ 	.short	0x0001
        /*0062*/ 	.short	0x0008
        /*0064*/ 	.byte	0x00, 0xf4, 0x21, 0x00


	//----- nvinfo : EIATTR_KPARAM_INFO
	.align		4
.L_23:
        /*0068*/ 	.byte	0x04, 0x17
        /*006a*/ 	.short	(.L_25 - .L_24)
.L_24:
        /*006c*/ 	.word	0x00000000
        /*0070*/ 	.short	0x0000
        /*0072*/ 	.short	0x0000
        /*0074*/ 	.byte	0x00, 0xf4, 0x21, 0x00


	//----- nvinfo : EIATTR_SPARSE_MMA_MASK
	.align		4
.L_25:
        /*0078*/ 	.byte	0x03, 0x50
        /*007a*/ 	.short	0x0000


	//----- nvinfo : EIATTR_MAXREG_COUNT
	.align		4
        /*007c*/ 	.byte	0x03, 0x1b
        /*007e*/ 	.short	0x00ff


	//----- nvinfo : EIATTR_EXIT_INSTR_OFFSETS
	.align		4
        /*0080*/ 	.byte	0x04, 0x1c
        /*0082*/ 	.short	(.L_27 - .L_26)


	//   ....[0]....
.L_26:
        /*0084*/ 	.word	0x000006f0


	//----- nvinfo : EIATTR_REQNTID
	.align		4
.L_27:
        /*0088*/ 	.byte	0x04, 0x10
        /*008a*/ 	.short	(.L_29 - .L_28)
.L_28:
        /*008c*/ 	.word	0x00000080
        /*0090*/ 	.word	0x00000001
        /*0094*/ 	.word	0x00000001


	//----- nvinfo : EIATTR_CBANK_PARAM_SIZE
	.align		4
.L_29:
        /*0098*/ 	.byte	0x03, 0x19
        /*009a*/ 	.short	0x0034


	//----- nvinfo : EIATTR_PARAM_CBANK
	.align		4
        /*009c*/ 	.byte	0x04, 0x0a
        /*009e*/ 	.short	(.L_31 - .L_30)
	.align		4
.L_30:
        /*00a0*/ 	.word	index@(.nv.constant0.triton_poi_fused__native_batch_norm_legit_no_training_relu_18)
        /*00a4*/ 	.short	0x0210
        /*00a6*/ 	.short	0x0034


	//----- nvinfo : EIATTR_SW_WAR
	.align		4
.L_31:
        /*00a8*/ 	.byte	0x04, 0x36
        /*00aa*/ 	.short	(.L_33 - .L_32)
.L_32:
        /*00ac*/ 	.word	0x00000008
.L_33:


//--------------------- .nv.callgraph             --------------------------
	.section	.nv.callgraph,"",@"SHT_CUDA_CALLGRAPH"
	.align	4
	.sectionentsize	8
	.align		4
        /*0000*/ 	.word	0x00000000
	.align		4
        /*0004*/ 	.word	0xffffffff
	.align		4
        /*0008*/ 	.word	0x00000000
	.align		4
        /*000c*/ 	.word	0xfffffffe
	.align		4
        /*0010*/ 	.word	0x00000000
	.align		4
        /*0014*/ 	.word	0xfffffffd
	.align		4
        /*0018*/ 	.word	0x00000000
	.align		4
        /*001c*/ 	.word	0xfffffffc


//--------------------- .nv.constant4             --------------------------
	.section	.nv.constant4,"a",@progbits
	.align	8
	.align		8
.nv.constant4:
        /*0000*/ 	.dword	_$_str
	.align		8
        /*0008*/ 	.dword	_$_str_$_2


//--------------------- .text.triton_poi_fused__native_batch_norm_legit_no_training_relu_18 --------------------------
	.section	.text.triton_poi_fused__native_batch_norm_legit_no_training_relu_18,"ax",@progbits
	.align	128
        .global         triton_poi_fused__native_batch_norm_legit_no_training_relu_18
        .type           triton_poi_fused__native_batch_norm_legit_no_training_relu_18,@function
        .size           triton_poi_fused__native_batch_norm_legit_no_training_relu_18,(.L_x_1 - triton_poi_fused__native_batch_norm_legit_no_training_relu_18)
        .other          triton_poi_fused__native_batch_norm_legit_no_training_relu_18,@"STO_CUDA_ENTRY STV_DEFAULT"
triton_poi_fused__native_batch_norm_legit_no_training_relu_18:
.text.triton_poi_fused__native_batch_norm_legit_no_training_relu_18:
[----:B------:R-:W-:Y:S01]  /*0000*/  LDC R1, c[0x0][0x28] ;  /* 0x00000a00ff017b82 */ /* 0x000fe20000000800 */
[----:B------:R-:W1:Y:S01]  /*0010*/  S2R R0, SR_TID.X ;  /* 0x0000000000007919 */ /* 0x000e620000002100 */
[----:B------:R-:W-:-:S06]  /*0020*/  ULDC.64 UR4, c[0x0][0x208] ;  /* 0x0000820000047ab9 */ /* 0x000fcc0000000a00 */
[----:B------:R-:W2:Y:S01]  /*0030*/  LDC.64 R16, c[0x0][0x218] ;  /* 0x00008600ff107b82 */ /* 0x000ea20000000a00 */
[----:B------:R-:W3:Y:S07]  /*0040*/  S2R R3, SR_CTAID.X ;  /* 0x0000000000037919 */ /* 0x000eee0000002500 */
[----:B------:R-:W4:Y:S08]  /*0050*/  LDC.64 R14, c[0x0][0x210] ;  /* 0x00008400ff0e7b82 */ /* 0x000f300000000a00 */
[----:B------:R-:W5:Y:S01]  /*0060*/  LDC.64 R12, c[0x0][0x230] ;  /* 0x00008c00ff0c7b82 */ /* 0x000f620000000a00 */
[----:B-1----:R-:W-:-:S04]  /*0070*/  SHF.L.U32 R0, R0, 0x2, RZ ;  /* 0x0000000200007819 */ /* 0x002fc800000006ff */
[----:B------:R-:W-:-:S04]  /*0080*/  LOP3.LUT R0, R0, 0x1fc, RZ, 0xc0, !PT ;  /* 0x000001fc00007812 */ /* 0x000fc800078ec0ff */
[----:B---3--:R-:W-:Y:S02]  /*0090*/  LEA R18, R3, R0, 0xa ;  /* 0x0000000003127211 */ /* 0x008fe400078e50ff */
[----:B------:R-:W1:Y:S02]  /*00a0*/  LDC.64 R2, c[0x0][0x220] ;  /* 0x00008800ff027b82 */ /* 0x000e640000000a00 */
[----:B------:R-:W-:Y:S01]  /*00b0*/  IADD3 R0, R18, 0x200, RZ ;  /* 0x0000020012007810 */ /* 0x000fe20007ffe0ff */
[----:B------:R-:W-:-:S04]  /*00c0*/  IMAD.HI R4, R18, 0x38e38e39, RZ ;  /* 0x38e38e3912047827 */ /* 0x000fc800078e02ff */
[----:B------:R-:W-:Y:S01]  /*00d0*/  IMAD.HI R0, R0, 0x38e38e39, RZ ;  /* 0x38e38e3900007827 */ /* 0x000fe200078e02ff */
[----:B------:R-:W-:-:S04]  /*00e0*/  SHF.R.U32.HI R5, RZ, 0x1f, R4 ;  /* 0x0000001fff057819 */ /* 0x000fc80000011604 */
[----:B------:R-:W-:Y:S02]  /*00f0*/  LEA.HI.SX32 R5, R4, R5, 0x1d ;  /* 0x0000000504057211 */ /* 0x000fe400078feaff */
[----:B------:R-:W-:Y:S02]  /*0100*/  SHF.R.U32.HI R7, RZ, 0x1f, R0 ;  /* 0x0000001fff077819 */ /* 0x000fe40000011600 */
[----:B------:R-:W-:Y:S02]  /*0110*/  SHF.R.S32.HI R4, RZ, 0x1f, R5 ;  /* 0x0000001fff047819 */ /* 0x000fe40000011405 */
[----:B------:R-:W-:Y:S02]  /*0120*/  LEA.HI.SX32 R7, R0, R7, 0x1d ;  /* 0x0000000700077211 */ /* 0x000fe400078feaff */
[----:B------:R-:W-:Y:S02]  /*0130*/  LEA.HI R4, R4, R5, RZ, 0x9 ;  /* 0x0000000504047211 */ /* 0x000fe400078f48ff */
[----:B------:R-:W-:-:S02]  /*0140*/  SHF.R.S32.HI R0, RZ, 0x1f, R7 ;  /* 0x0000001fff007819 */ /* 0x000fc40000011407 */
[----:B------:R-:W-:Y:S02]  /*0150*/  LOP3.LUT R4, R4, 0xfffffe00, RZ, 0xc0, !PT ;  /* 0xfffffe0004047812 */ /* 0x000fe400078ec0ff */
[----:B------:R-:W-:Y:S02]  /*0160*/  LEA.HI R0, R0, R7, RZ, 0x9 ;  /* 0x0000000700007211 */ /* 0x000fe400078f48ff */
[----:B------:R-:W-:Y:S02]  /*0170*/  IADD3 R23, R5, -R4, RZ ;  /* 0x8000000405177210 */ /* 0x000fe40007ffe0ff */
[----:B------:R-:W-:-:S03]  /*0180*/  LOP3.LUT R0, R0, 0xfffffe00, RZ, 0xc0, !PT ;  /* 0xfffffe0000007812 */ /* 0x000fc600078ec0ff */
[----:B-1----:R-:W-:Y:S01]  /*0190*/  IMAD.WIDE R8, R23, 0x4, R2 ;  /* 0x0000000417087825 */ /* 0x002fe200078e0202 */
[----:B------:R-:W-:-:S04]  /*01a0*/  IADD3 R19, R7, -R0, RZ ;  /* 0x8000000007137210 */ /* 0x000fc80007ffe0ff */
[----:B------:R-:W3:Y:S01]  /*01b0*/  LDG.E.EL R20, desc[UR4][R8.64] ;  /* 0x0000000408147981 */ /* 0x000ee2000c2e1900 */
[----:B------:R-:W-:Y:S02]  /*01c0*/  IMAD.WIDE R10, R19, 0x4, R2 ;  /* 0x00000004130a7825 */ /* 0x000fe400078e0202 */
[----:B------:R-:W1:Y:S03]  /*01d0*/  LDC.64 R2, c[0x0][0x228] ;  /* 0x00008a00ff027b82 */ /* 0x000e660000000a00 */
[----:B------:R-:W3:Y:S01]  /*01e0*/  LDG.E.EL R21, desc[UR4][R10.64] ;  /* 0x000000040a157981 */ /* 0x000ee2000c2e1900 */
[----:B--2---:R-:W-:-:S04]  /*01f0*/  IMAD.WIDE R26, R23, 0x4, R16 ;  /* 0x00000004171a7825 */ /* 0x004fc800078e0210 */
[----:B----4-:R-:W-:Y:S01]  /*0200*/  IMAD.WIDE R14, R18, 0x4, R14 ;  /* 0x00000004120e7825 */ /* 0x010fe200078e020e */
[----:B------:R-:W2:Y:S04]  /*0210*/  LDG.E.EL R0, desc[UR4][R26.64] ;  /* 0x000000041a007981 */ /* 0x000ea8000c2e1900 */
[----:B------:R-:W2:Y:S01]  /*0220*/  LDG.E.128 R4, desc[UR4][R14.64] ;  /* 0x000000040e047981 */ /* 0x000ea2000c1e1d00 */
[----:B------:R-:W-:-:S03]  /*0230*/  IMAD.WIDE R16, R19, 0x4, R16 ;  /* 0x0000000413107825 */ /* 0x000fc600078e0210 */
[----:B------:R-:W4:Y:S04]  /*0240*/  LDG.E.128 R8, desc[UR4][R14.64+0x800] ;  /* 0x000800040e087981 */ /* 0x000f28000c1e1d00 */
[----:B------:R-:W4:Y:S01]  /*0250*/  LDG.E.EL R16, desc[UR4][R16.64] ;  /* 0x0000000410107981 */ /* 0x000f22000c2e1900 */
[----:B01----:R-:W-:-:S04]  /*0260*/  IMAD.WIDE R24, R23, 0x4, R2 ;  /* 0x0000000417187825 */ /* 0x003fc800078e0202 */
[----:B-----5:R-:W-:Y:S02]  /*0270*/  IMAD.WIDE R22, R23, 0x4, R12 ;  /* 0x0000000417167825 */ /* 0x020fe400078e020c */
[----:B------:R-:W5:Y:S04]  /*0280*/  LDG.E.EL R24, desc[UR4][R24.64] ;  /* 0x0000000418187981 */ /* 0x000f68000c2e1900 */
[----:B------:R-:W5:Y:S01]  /*0290*/  LDG.E.EL R23, desc[UR4][R22.64] ;  /* 0x0000000416177981 */ /* 0x000f62000c2e1900 */
[----:B------:R-:W-:-:S04]  /*02a0*/  IMAD.WIDE R2, R19, 0x4, R2 ;  /* 0x0000000413027825 */ /* 0x000fc800078e0202 */
[----:B------:R-:W-:Y:S02]  /*02b0*/  IMAD.WIDE R28, R19, 0x4, R12 ;  /* 0x00000004131c7825 */ /* 0x000fe400078e020c */
[----:B------:R0:W4:Y:S04]  /*02c0*/  LDG.E.EL R12, desc[UR4][R2.64] ;  /* 0x00000004020c7981 */ /* 0x000128000c2e1900 */
[----:B------:R-:W4:Y:S01]  /*02d0*/  LDG.E.EL R13, desc[UR4][R28.64] ;  /* 0x000000041c0d7981 */ /* 0x000f22000c2e1900 */
[----:B0-----:R-:W-:Y:S01]  /*02e0*/  HFMA2.MMA R3, -RZ, RZ, 1.625, 0 ;  /* 0x3e800000ff037435 */ /* 0x001fe200000001ff */
[----:B---3--:R-:W-:-:S04]  /*02f0*/  FADD R20, R20, 9.9999997473787516356e-06 ;  /* 0x3727c5ac14147421 */ /* 0x008fc80000000000 */
[----:B------:R-:W0:Y:S01]  /*0300*/  MUFU.SQRT R19, R20 ;  /* 0x0000001400137308 */ /* 0x000e220000002000 */
[----:B------:R-:W-:-:S07]  /*0310*/  FADD R21, R21, 9.9999997473787516356e-06 ;  /* 0x3727c5ac15157421 */ /* 0x000fce0000000000 */
[----:B------:R-:W1:Y:S01]  /*0320*/  MUFU.SQRT R25, R21 ;  /* 0x0000001500197308 */ /* 0x000e620000002000 */
[C---:B0-----:R-:W-:Y:S02]  /*0330*/  FSETP.GT.AND P0, PT, R19.reuse, 8.50705917302346158658e+37, PT ;  /* 0x7e8000001300780b */ /* 0x041fe40003f04000 */
[----:B------:R-:W-:Y:S02]  /*0340*/  FSETP.GEU.AND P2, PT, R19, 1.175494350822287508e-38, PT ;  /* 0x008000001300780b */ /* 0x000fe40003f4e000 */
[C---:B-1----:R-:W-:Y:S02]  /*0350*/  FSETP.GT.AND P1, PT, R25.reuse, 8.50705917302346158658e+37, PT ;  /* 0x7e8000001900780b */ /* 0x042fe40003f24000 */
[----:B------:R-:W-:-:S07]  /*0360*/  FSETP.GEU.AND P3, PT, R25, 1.175494350822287508e-38, PT ;  /* 0x008000001900780b */ /* 0x000fce0003f6e000 */
[----:B------:R-:W-:-:S04]  /*0370*/  @P0 FMUL R19, R19, 0.25 ;  /* 0x3e80000013130820 */ /* 0x000fc80000400000 */
[----:B------:R-:W-:Y:S01]  /*0380*/  @!P2 FMUL R19, R19, 16777216 ;  /* 0x4b8000001313a820 */ /* 0x000fe20000400000 */
[----:B------:R-:W-:-:S05]  /*0390*/  @P1 FMUL R25, R25, 0.25 ;  /* 0x3e80000019191820 */ /* 0x000fca0000400000 */
[----:B------:R-:W0:Y:S01]  /*03a0*/  MUFU.RCP R19, R19 ;  /* 0x0000001300137308 */ /* 0x000e220000001000 */
[----:B------:R-:W-:Y:S01]  /*03b0*/  @!P3 FMUL R25, R25, 16777216 ;  /* 0x4b8000001919b820 */ /* 0x000fe20000400000 */
[----:B------:R-:W-:-:S06]  /*03c0*/  FSEL R2, R3, 1, P0 ;  /* 0x3f80000003027808 */ /* 0x000fcc0000000000 */
[----:B------:R-:W1:Y:S01]  /*03d0*/  MUFU.RCP R14, R25 ;  /* 0x00000019000e7308 */ /* 0x000e620000001000 */
[----:B------:R-:W-:Y:S01]  /*03e0*/  FSEL R3, R3, 1, P1 ;  /* 0x3f80000003037808 */ /* 0x000fe20000800000 */
[----:B------:R-:W-:Y:S01]  /*03f0*/  @!P2 FMUL R2, R2, 16777216 ;  /* 0x4b8000000202a820 */ /* 0x000fe20000400000 */
[----:B--2---:R-:W-:-:S03]  /*0400*/  FADD R4, R4, -R0 ;  /* 0x8000000004047221 */ /* 0x004fc60000000000 */
[----:B------:R-:W-:Y:S01]  /*0410*/  @!P3 FMUL R3, R3, 16777216 ;  /* 0x4b8000000303b820 */ /* 0x000fe20000400000 */
[----:B0-----:R-:W-:Y:S01]  /*0420*/  FMUL R15, R19, R2 ;  /* 0x00000002130f7220 */ /* 0x001fe20000400000 */
[--C-:B------:R-:W-:Y:S01]  /*0430*/  FADD R20, R5, -R0.reuse ;  /* 0x8000000005147221 */ /* 0x100fe20000000000 */
[--C-:B------:R-:W-:Y:S01]  /*0440*/  FADD R6, R6, -R0.reuse ;  /* 0x8000000006067221 */ /* 0x100fe20000000000 */
[----:B------:R-:W-:Y:S01]  /*0450*/  FADD R0, R7, -R0 ;  /* 0x8000000007007221 */ /* 0x000fe20000000000 */
[C---:B------:R-:W-:Y:S01]  /*0460*/  FMUL R5, R15.reuse, R4 ;  /* 0x000000040f057220 */ /* 0x040fe20000400000 */
[C---:B------:R-:W-:Y:S01]  /*0470*/  FMUL R4, R15.reuse, R20 ;  /* 0x000000140f047220 */ /* 0x040fe20000400000 */
[----:B-1----:R-:W-:Y:S02]  /*0480*/  FMUL R14, R14, R3 ;  /* 0x000000030e0e7220 */ /* 0x002fe40000400000 */
[----:B------:R-:W0:Y:S01]  /*0490*/  LDC.64 R2, c[0x0][0x238] ;  /* 0x00008e00ff027b82 */ /* 0x000e220000000a00 */
[C---:B------:R-:W-:Y:S01]  /*04a0*/  FMUL R20, R15.reuse, R6 ;  /* 0x000000060f147220 */ /* 0x040fe20000400000 */
[----:B------:R-:W-:Y:S01]  /*04b0*/  FMUL R6, R15, R0 ;  /* 0x000000000f067220 */ /* 0x000fe20000400000 */
[--C-:B----4-:R-:W-:Y:S01]  /*04c0*/  FADD R7, R8, -R16.reuse ;  /* 0x8000001008077221 */ /* 0x110fe20000000000 */
[--C-:B------:R-:W-:Y:S01]  /*04d0*/  FADD R9, R9, -R16.reuse ;  /* 0x8000001009097221 */ /* 0x100fe20000000000 */
[--C-:B------:R-:W-:Y:S01]  /*04e0*/  FADD R15, R10, -R16.reuse ;  /* 0x800000100a0f7221 */ /* 0x100fe20000000000 */
[C-C-:B-----5:R-:W-:Y:S01]  /*04f0*/  FFMA R0, R24.reuse, R5, R23.reuse ;  /* 0x0000000518007223 */ /* 0x160fe20000000017 */
[----:B------:R-:W-:Y:S01]  /*0500*/  FADD R11, R11, -R16 ;  /* 0x800000100b0b7221 */ /* 0x000fe20000000000 */
[C-C-:B------:R-:W-:Y:S01]  /*0510*/  FFMA R4, R24.reuse, R4, R23.reuse ;  /* 0x0000000418047223 */ /* 0x140fe20000000017 */
[C-C-:B------:R-:W-:Y:S01]  /*0520*/  FFMA R5, R24.reuse, R20, R23.reuse ;  /* 0x0000001418057223 */ /* 0x140fe20000000017 */
[----:B------:R-:W-:Y:S01]  /*0530*/  FFMA R23, R24, R6, R23 ;  /* 0x0000000618177223 */ /* 0x000fe20000000017 */
[C---:B------:R-:W-:Y:S01]  /*0540*/  FMUL R7, R14.reuse, R7 ;  /* 0x000000070e077220 */ /* 0x040fe20000400000 */
[C---:B------:R-:W-:Y:S01]  /*0550*/  FMUL R8, R14.reuse, R9 ;  /* 0x000000090e087220 */ /* 0x040fe20000400000 */
[C---:B------:R-:W-:Y:S01]  /*0560*/  FMUL R6, R14.reuse, R15 ;  /* 0x0000000f0e067220 */ /* 0x040fe20000400000 */
[----:B------:R-:W-:Y:S01]  /*0570*/  FMUL R14, R14, R11 ;  /* 0x0000000b0e0e7220 */ /* 0x000fe20000400000 */
[C-C-:B------:R-:W-:Y:S01]  /*0580*/  FFMA R9, R12.reuse, R7, R13.reuse ;  /* 0x000000070c097223 */ /* 0x140fe2000000000d */
[C-C-:B------:R-:W-:Y:S01]  /*0590*/  FFMA R8, R12.reuse, R8, R13.reuse ;  /* 0x000000080c087223 */ /* 0x140fe2000000000d */
[C-C-:B------:R-:W-:Y:S01]  /*05a0*/  FFMA R10, R12.reuse, R6, R13.reuse ;  /* 0x000000060c0a7223 */ /* 0x140fe2000000000d */
[----:B------:R-:W-:Y:S01]  /*05b0*/  FFMA R14, R12, R14, R13 ;  /* 0x0000000e0c0e7223 */ /* 0x000fe2000000000d */
[----:B------:R-:W-:-:S02]  /*05c0*/  FSETP.GEU.AND P6, PT, R23, RZ, PT ;  /* 0x000000ff1700720b */ /* 0x000fc40003fce000 */
[----:B------:R-:W-:Y:S02]  /*05d0*/  FSETP.GEU.AND P0, PT, R5, RZ, PT ;  /* 0x000000ff0500720b */ /* 0x000fe40003f0e000 */
[----:B------:R-:W-:Y:S02]  /*05e0*/  FSETP.GEU.AND P1, PT, R4, RZ, PT ;  /* 0x000000ff0400720b */ /* 0x000fe40003f2e000 */
[----:B------:R-:W-:Y:S02]  /*05f0*/  FSETP.GEU.AND P3, PT, R14, RZ, PT ;  /* 0x000000ff0e00720b */ /* 0x000fe40003f6e000 */
[----:B------:R-:W-:Y:S02]  /*0600*/  SEL R7, R23, RZ, P6 ;  /* 0x000000ff17077207 */ /* 0x000fe40003000000 */
[----:B------:R-:W-:Y:S02]  /*0610*/  FSETP.GEU.AND P2, PT, R0, RZ, PT ;  /* 0x000000ff0000720b */ /* 0x000fe40003f4e000 */
[----:B------:R-:W-:-:S02]  /*0620*/  FSETP.GEU.AND P4, PT, R10, RZ, PT ;  /* 0x000000ff0a00720b */ /* 0x000fc40003f8e000 */
[----:B------:R-:W-:Y:S02]  /*0630*/  FSETP.GEU.AND P5, PT, R9, RZ, PT ;  /* 0x000000ff0900720b */ /* 0x000fe40003fae000 */
[----:B------:R-:W-:Y:S02]  /*0640*/  FSETP.GEU.AND P6, PT, R8, RZ, PT ;  /* 0x000000ff0800720b */ /* 0x000fe40003fce000 */
[----:B------:R-:W-:Y:S01]  /*0650*/  SEL R6, R5, RZ, P0 ;  /* 0x000000ff05067207 */ /* 0x000fe20000000000 */
[----:B0-----:R-:W-:Y:S01]  /*0660*/  IMAD.WIDE R2, R18, 0x4, R2 ;  /* 0x0000000412027825 */ /* 0x001fe200078e0202 */
[----:B------:R-:W-:Y:S02]  /*0670*/  SEL R5, R4, RZ, P1 ;  /* 0x000000ff04057207 */ /* 0x000fe40000800000 */
[----:B------:R-:W-:Y:S02]  /*0680*/  SEL R15, R14, RZ, P3 ;  /* 0x000000ff0e0f7207 */ /* 0x000fe40001800000 */
[----:B------:R-:W-:-:S02]  /*0690*/  SEL R4, R0, RZ, P2 ;  /* 0x000000ff00047207 */ /* 0x000fc40001000000 */
[----:B------:R-:W-:Y:S02]  /*06a0*/  SEL R14, R10, RZ, P4 ;  /* 0x000000ff0a0e7207 */ /* 0x000fe40002000000 */
[----:B------:R-:W-:Y:S02]  /*06b0*/  SEL R12, R9, RZ, P5 ;  /* 0x000000ff090c7207 */ /* 0x000fe40002800000 */
[----:B------:R-:W-:Y:S01]  /*06c0*/  SEL R13, R8, RZ, P6 ;  /* 0x000000ff080d7207 */ /* 0x000fe20003000000 */
[----:B------:R-:W-:Y:S04]  /*06d0*/  STG.E.128 desc[UR4][R2.64], R4 ;  /* 0x0000000402007986 */ /* 0x000fe8000c101d04 */
[----:B------:R-:W-:Y:S01]  /*06e0*/  STG.E.128 desc[UR4][R2.64+0x800], R12 ;  /* 0x0008000c02007986 */ /* 0x000fe2000c101d04 */
[----:B------:R-:W-:Y:S05]  /*06f0*/  EXIT ;  /* 0x000000000000794d */ /* 0x000fea0003800000 */
.L_x_0:
[----:B------:R-:W-:-:S00]  /*0700*/  BRA `(.L_x_0) ;  /* 0xfffffffc00fc7947 */ /* 0x000fc0000383ffff */
[----:B------:R-:W-:-:S00]  /*0710*/  NOP ;  /* 0x0000000000007918 */ /* 0x000fc00000000000 */
        /* <DEDUP_REMOVED lines=14> */
.L_x_1:


//--------------------- .nv.global.init           --------------------------
	.section	.nv.global.init,"aw",@progbits
.nv.global.init:
	.type		_$_str,@object
	.size		_$_str,(_$_str_$_2 - _$_str)
_$_str:
        /*0000*/ 	.byte	0x5f, 0x5f, 0x43, 0x55, 0x44, 0x41, 0x5f, 0x46, 0x54, 0x5a, 0x00
	.type		_$_str_$_2,@object
	.size		_$_str_$_2,(.L_1 - _$_str_$_2)
_$_str_$_2:
        /*000b*/ 	.byte	0x5f, 0x5f, 0x43, 0x55, 0x44, 0x41, 0x5f, 0x50, 0x52, 0x45, 0x43, 0x5f, 0x53, 0x51, 0x52, 0x54
        /*001b*/ 	.byte	0x00
.L_1:


//--------------------- .nv.constant0.triton_poi_fused__native_batch_norm_legit_no_training_relu_18 --------------------------
	.section	.nv.constant0.triton_poi_fused__native_batch_norm_legit_no_training_relu_18,"a",@progbits
	.sectionflags	@""
	.align	4
.nv.constant0.triton_poi_fused__native_batch_norm_legit_no_training_relu_18:
	.zero		580
